//
// Generated by NVIDIA NVVM Compiler
//
// Compiler Build ID: CL-36424714
// Cuda compilation tools, release 13.0, V13.0.88
// Based on NVVM 20.0.0
//

.version 9.0
.target sm_100
.address_size 64

	// .globl	_Z17box_filter_kernelPKfPfiiiii

.visible .entry _Z17box_filter_kernelPKfPfiiiii(
	.param .u64 .ptr .align 1 _Z17box_filter_kernelPKfPfiiiii_param_0,
	.param .u64 .ptr .align 1 _Z17box_filter_kernelPKfPfiiiii_param_1,
	.param .u32 _Z17box_filter_kernelPKfPfiiiii_param_2,
	.param .u32 _Z17box_filter_kernelPKfPfiiiii_param_3,
	.param .u32 _Z17box_filter_kernelPKfPfiiiii_param_4,
	.param .u32 _Z17box_filter_kernelPKfPfiiiii_param_5,
	.param .u32 _Z17box_filter_kernelPKfPfiiiii_param_6
)
{
	.reg .pred 	%p<176>;
	.reg .b32 	%r<89>;
	.reg .b32 	%f<150>;
	.reg .b64 	%rd<9>;

	ld.param.u64 	%rd2, [_Z17box_filter_kernelPKfPfiiiii_param_0];
	ld.param.u64 	%rd3, [_Z17box_filter_kernelPKfPfiiiii_param_1];
	ld.param.u32 	%r33, [_Z17box_filter_kernelPKfPfiiiii_param_3];
	ld.param.u32 	%r34, [_Z17box_filter_kernelPKfPfiiiii_param_4];
	ld.param.u32 	%r35, [_Z17box_filter_kernelPKfPfiiiii_param_5];
	ld.param.u32 	%r36, [_Z17box_filter_kernelPKfPfiiiii_param_6];
	mov.u32 	%r37, %ctaid.y;
	mov.u32 	%r38, %ntid.y;
	mov.u32 	%r39, %tid.y;
	mad.lo.s32 	%r1, %r37, %r38, %r39;
	mov.u32 	%r40, %ctaid.x;
	mov.u32 	%r41, %ntid.x;
	mul.lo.s32 	%r2, %r40, %r41;
	mov.u32 	%r3, %tid.x;
	add.s32 	%r4, %r2, %r3;
	setp.ge.s32 	%p2, %r1, %r34;
	setp.ge.s32 	%p3, %r4, %r35;
	or.pred  	%p4, %p2, %p3;
	@%p4 bra 	$L__BB0_80;
	shr.u32 	%r42, %r36, 31;
	add.s32 	%r43, %r36, %r42;
	shr.s32 	%r6, %r43, 1;
	neg.s32 	%r5, %r6;
	setp.lt.s32 	%p5, %r6, %r5;
	mov.f32 	%f148, 0f00000000;
	@%p5 bra 	$L__BB0_79;
	mad.lo.s32 	%r44, %r35, %r1, %r4;
	mov.u32 	%r45, %tid.z;
	mad.lo.s32 	%r46, %r44, %r33, %r45;
	cvta.to.global.u64 	%rd4, %rd2;
	mul.wide.u32 	%rd5, %r46, 4;
	add.s64 	%rd1, %rd4, %rd5;
	sub.s32 	%r7, %r6, %r5;
	add.s32 	%r47, %r7, 1;
	and.b32  	%r8, %r47, 15;
	add.s32 	%r9, %r8, -1;
	and.b32  	%r10, %r47, 7;
	add.s32 	%r11, %r10, -1;
	and.b32  	%r12, %r47, 3;
	add.s32 	%r13, %r5, 7;
	add.s32 	%r48, %r3, %r5;
	add.s32 	%r14, %r48, %r2;
	and.b32  	%r49, %r47, -16;
	neg.s32 	%r15, %r49;
	mov.f32 	%f148, 0f00000000;
	mov.u32 	%r82, %r5;
$L__BB0_3:
	mov.u32 	%r16, %r82;
	setp.lt.u32 	%p6, %r7, 15;
	add.s32 	%r50, %r16, %r1;
	setp.gt.s32 	%p7, %r50, -1;
	setp.lt.s32 	%p8, %r50, %r34;
	and.pred  	%p1, %p7, %p8;
	mov.u32 	%r87, %r5;
	@%p6 bra 	$L__BB0_39;
	mov.u32 	%r83, %r15;
	mov.u32 	%r84, %r14;
	mov.u32 	%r85, %r13;
$L__BB0_5:
	.pragma "nounroll";
	setp.gt.s32 	%p9, %r84, -1;
	setp.lt.s32 	%p10, %r84, %r35;
	and.pred  	%p11, %p9, %p10;
	and.pred  	%p12, %p1, %p11;
	not.pred 	%p13, %p12;
	@%p13 bra 	$L__BB0_7;
	ld.global.f32 	%f75, [%rd1];
	add.f32 	%f148, %f148, %f75;
$L__BB0_7:
	add.s32 	%r51, %r84, 1;
	setp.gt.s32 	%p14, %r51, -1;
	setp.lt.s32 	%p15, %r51, %r35;
	and.pred  	%p16, %p14, %p15;
	and.pred  	%p17, %p1, %p16;
	not.pred 	%p18, %p17;
	@%p18 bra 	$L__BB0_9;
	ld.global.f32 	%f76, [%rd1];
	add.f32 	%f148, %f148, %f76;
$L__BB0_9:
	add.s32 	%r52, %r84, 2;
	setp.gt.s32 	%p19, %r52, -1;
	setp.lt.s32 	%p20, %r52, %r35;
	and.pred  	%p21, %p19, %p20;
	and.pred  	%p22, %p1, %p21;
	not.pred 	%p23, %p22;
	@%p23 bra 	$L__BB0_11;
	ld.global.f32 	%f77, [%rd1];
	add.f32 	%f148, %f148, %f77;
$L__BB0_11:
	add.s32 	%r53, %r84, 3;
	setp.gt.s32 	%p24, %r53, -1;
	setp.lt.s32 	%p25, %r53, %r35;
	and.pred  	%p26, %p24, %p25;
	and.pred  	%p27, %p1, %p26;
	not.pred 	%p28, %p27;
	@%p28 bra 	$L__BB0_13;
	ld.global.f32 	%f78, [%rd1];
	add.f32 	%f148, %f148, %f78;
$L__BB0_13:
	add.s32 	%r54, %r84, 4;
	setp.gt.s32 	%p29, %r54, -1;
	setp.lt.s32 	%p30, %r54, %r35;
	and.pred  	%p31, %p29, %p30;
	and.pred  	%p32, %p1, %p31;
	not.pred 	%p33, %p32;
	@%p33 bra 	$L__BB0_15;
	ld.global.f32 	%f79, [%rd1];
	add.f32 	%f148, %f148, %f79;
$L__BB0_15:
	add.s32 	%r55, %r84, 5;
	setp.gt.s32 	%p34, %r55, -1;
	setp.lt.s32 	%p35, %r55, %r35;
	and.pred  	%p36, %p34, %p35;
	and.pred  	%p37, %p1, %p36;
	not.pred 	%p38, %p37;
	@%p38 bra 	$L__BB0_17;
	ld.global.f32 	%f80, [%rd1];
	add.f32 	%f148, %f148, %f80;
$L__BB0_17:
	add.s32 	%r56, %r84, 6;
	setp.gt.s32 	%p39, %r56, -1;
	setp.lt.s32 	%p40, %r56, %r35;
	and.pred  	%p41, %p39, %p40;
	and.pred  	%p42, %p1, %p41;
	not.pred 	%p43, %p42;
	@%p43 bra 	$L__BB0_19;
	ld.global.f32 	%f81, [%rd1];
	add.f32 	%f148, %f148, %f81;
$L__BB0_19:
	add.s32 	%r57, %r84, 7;
	setp.gt.s32 	%p44, %r57, -1;
	setp.lt.s32 	%p45, %r57, %r35;
	and.pred  	%p46, %p44, %p45;
	and.pred  	%p47, %p1, %p46;
	not.pred 	%p48, %p47;
	@%p48 bra 	$L__BB0_21;
	ld.global.f32 	%f82, [%rd1];
	add.f32 	%f148, %f148, %f82;
$L__BB0_21:
	add.s32 	%r58, %r84, 8;
	setp.gt.s32 	%p49, %r58, -1;
	setp.lt.s32 	%p50, %r58, %r35;
	and.pred  	%p51, %p49, %p50;
	and.pred  	%p52, %p1, %p51;
	not.pred 	%p53, %p52;
	@%p53 bra 	$L__BB0_23;
	ld.global.f32 	%f83, [%rd1];
	add.f32 	%f148, %f148, %f83;
$L__BB0_23:
	add.s32 	%r59, %r84, 9;
	setp.gt.s32 	%p54, %r59, -1;
	setp.lt.s32 	%p55, %r59, %r35;
	and.pred  	%p56, %p54, %p55;
	and.pred  	%p57, %p1, %p56;
	not.pred 	%p58, %p57;
	@%p58 bra 	$L__BB0_25;
	ld.global.f32 	%f84, [%rd1];
	add.f32 	%f148, %f148, %f84;
$L__BB0_25:
	add.s32 	%r60, %r84, 10;
	setp.gt.s32 	%p59, %r60, -1;
	setp.lt.s32 	%p60, %r60, %r35;
	and.pred  	%p61, %p59, %p60;
	and.pred  	%p62, %p1, %p61;
	not.pred 	%p63, %p62;
	@%p63 bra 	$L__BB0_27;
	ld.global.f32 	%f85, [%rd1];
	add.f32 	%f148, %f148, %f85;
$L__BB0_27:
	add.s32 	%r61, %r84, 11;
	setp.gt.s32 	%p64, %r61, -1;
	setp.lt.s32 	%p65, %r61, %r35;
	and.pred  	%p66, %p64, %p65;
	and.pred  	%p67, %p1, %p66;
	not.pred 	%p68, %p67;
	@%p68 bra 	$L__BB0_29;
	ld.global.f32 	%f86, [%rd1];
	add.f32 	%f148, %f148, %f86;
$L__BB0_29:
	add.s32 	%r62, %r84, 12;
	setp.gt.s32 	%p69, %r62, -1;
	setp.lt.s32 	%p70, %r62, %r35;
	and.pred  	%p71, %p69, %p70;
	and.pred  	%p72, %p1, %p71;
	not.pred 	%p73, %p72;
	@%p73 bra 	$L__BB0_31;
	ld.global.f32 	%f87, [%rd1];
	add.f32 	%f148, %f148, %f87;
$L__BB0_31:
	add.s32 	%r63, %r84, 13;
	setp.gt.s32 	%p74, %r63, -1;
	setp.lt.s32 	%p75, %r63, %r35;
	and.pred  	%p76, %p74, %p75;
	and.pred  	%p77, %p1, %p76;
	not.pred 	%p78, %p77;
	@%p78 bra 	$L__BB0_33;
	ld.global.f32 	%f88, [%rd1];
	add.f32 	%f148, %f148, %f88;
$L__BB0_33:
	add.s32 	%r64, %r84, 14;
	setp.gt.s32 	%p79, %r64, -1;
	setp.lt.s32 	%p80, %r64, %r35;
	and.pred  	%p81, %p79, %p80;
	and.pred  	%p82, %p1, %p81;
	not.pred 	%p83, %p82;
	@%p83 bra 	$L__BB0_35;
	ld.global.f32 	%f89, [%rd1];
	add.f32 	%f148, %f148, %f89;
$L__BB0_35:
	add.s32 	%r65, %r84, 15;
	setp.gt.s32 	%p84, %r65, -1;
	setp.lt.s32 	%p85, %r65, %r35;
	and.pred  	%p86, %p84, %p85;
	and.pred  	%p87, %p1, %p86;
	not.pred 	%p88, %p87;
	@%p88 bra 	$L__BB0_37;
	ld.global.f32 	%f90, [%rd1];
	add.f32 	%f148, %f148, %f90;
$L__BB0_37:
	add.s32 	%r85, %r85, 16;
	add.s32 	%r84, %r84, 16;
	add.s32 	%r83, %r83, 16;
	setp.ne.s32 	%p89, %r83, 0;
	@%p89 bra 	$L__BB0_5;
	add.s32 	%r87, %r85, -7;
$L__BB0_39:
	setp.eq.s32 	%p90, %r8, 0;
	@%p90 bra 	$L__BB0_78;
	setp.lt.u32 	%p91, %r9, 7;
	@%p91 bra 	$L__BB0_58;
	add.s32 	%r25, %r87, %r4;
	setp.gt.s32 	%p92, %r25, -1;
	setp.lt.s32 	%p93, %r25, %r35;
	and.pred  	%p94, %p92, %p93;
	and.pred  	%p96, %p1, %p94;
	not.pred 	%p97, %p96;
	@%p97 bra 	$L__BB0_43;
	ld.global.f32 	%f92, [%rd1];
	add.f32 	%f148, %f148, %f92;
$L__BB0_43:
	add.s32 	%r66, %r25, 1;
	setp.gt.s32 	%p98, %r66, -1;
	setp.lt.s32 	%p99, %r66, %r35;
	and.pred  	%p100, %p98, %p99;
	and.pred  	%p101, %p1, %p100;
	not.pred 	%p102, %p101;
	@%p102 bra 	$L__BB0_45;
	ld.global.f32 	%f93, [%rd1];
	add.f32 	%f148, %f148, %f93;
$L__BB0_45:
	add.s32 	%r67, %r25, 2;
	setp.gt.s32 	%p103, %r67, -1;
	setp.lt.s32 	%p104, %r67, %r35;
	and.pred  	%p105, %p103, %p104;
	and.pred  	%p106, %p1, %p105;
	not.pred 	%p107, %p106;
	@%p107 bra 	$L__BB0_47;
	ld.global.f32 	%f94, [%rd1];
	add.f32 	%f148, %f148, %f94;
$L__BB0_47:
	add.s32 	%r68, %r25, 3;
	setp.gt.s32 	%p108, %r68, -1;
	setp.lt.s32 	%p109, %r68, %r35;
	and.pred  	%p110, %p108, %p109;
	and.pred  	%p111, %p1, %p110;
	not.pred 	%p112, %p111;
	@%p112 bra 	$L__BB0_49;
	ld.global.f32 	%f95, [%rd1];
	add.f32 	%f148, %f148, %f95;
$L__BB0_49:
	add.s32 	%r69, %r25, 4;
	setp.gt.s32 	%p113, %r69, -1;
	setp.lt.s32 	%p114, %r69, %r35;
	and.pred  	%p115, %p113, %p114;
	and.pred  	%p116, %p1, %p115;
	not.pred 	%p117, %p116;
	@%p117 bra 	$L__BB0_51;
	ld.global.f32 	%f96, [%rd1];
	add.f32 	%f148, %f148, %f96;
$L__BB0_51:
	add.s32 	%r70, %r25, 5;
	setp.gt.s32 	%p118, %r70, -1;
	setp.lt.s32 	%p119, %r70, %r35;
	and.pred  	%p120, %p118, %p119;
	and.pred  	%p121, %p1, %p120;
	not.pred 	%p122, %p121;
	@%p122 bra 	$L__BB0_53;
	ld.global.f32 	%f97, [%rd1];
	add.f32 	%f148, %f148, %f97;
$L__BB0_53:
	add.s32 	%r71, %r25, 6;
	setp.gt.s32 	%p123, %r71, -1;
	setp.lt.s32 	%p124, %r71, %r35;
	and.pred  	%p125, %p123, %p124;
	and.pred  	%p126, %p1, %p125;
	not.pred 	%p127, %p126;
	@%p127 bra 	$L__BB0_55;
	ld.global.f32 	%f98, [%rd1];
	add.f32 	%f148, %f148, %f98;
$L__BB0_55:
	add.s32 	%r72, %r25, 7;
	setp.gt.s32 	%p128, %r72, -1;
	setp.lt.s32 	%p129, %r72, %r35;
	and.pred  	%p130, %p128, %p129;
	and.pred  	%p131, %p1, %p130;
	not.pred 	%p132, %p131;
	@%p132 bra 	$L__BB0_57;
	ld.global.f32 	%f99, [%rd1];
	add.f32 	%f148, %f148, %f99;
$L__BB0_57:
	add.s32 	%r87, %r87, 8;
$L__BB0_58:
	setp.eq.s32 	%p133, %r10, 0;
	@%p133 bra 	$L__BB0_78;
	setp.lt.u32 	%p134, %r11, 3;
	@%p134 bra 	$L__BB0_69;
	add.s32 	%r28, %r87, %r4;
	setp.gt.s32 	%p135, %r28, -1;
	setp.lt.s32 	%p136, %r28, %r35;
	and.pred  	%p137, %p135, %p136;
	and.pred  	%p139, %p1, %p137;
	not.pred 	%p140, %p139;
	@%p140 bra 	$L__BB0_62;
	ld.global.f32 	%f101, [%rd1];
	add.f32 	%f148, %f148, %f101;
$L__BB0_62:
	add.s32 	%r73, %r28, 1;
	setp.gt.s32 	%p141, %r73, -1;
	setp.lt.s32 	%p142, %r73, %r35;
	and.pred  	%p143, %p141, %p142;
	and.pred  	%p144, %p1, %p143;
	not.pred 	%p145, %p144;
	@%p145 bra 	$L__BB0_64;
	ld.global.f32 	%f102, [%rd1];
	add.f32 	%f148, %f148, %f102;
$L__BB0_64:
	add.s32 	%r74, %r28, 2;
	setp.gt.s32 	%p146, %r74, -1;
	setp.lt.s32 	%p147, %r74, %r35;
	and.pred  	%p148, %p146, %p147;
	and.pred  	%p149, %p1, %p148;
	not.pred 	%p150, %p149;
	@%p150 bra 	$L__BB0_66;
	ld.global.f32 	%f103, [%rd1];
	add.f32 	%f148, %f148, %f103;
$L__BB0_66:
	add.s32 	%r75, %r28, 3;
	setp.gt.s32 	%p151, %r75, -1;
	setp.lt.s32 	%p152, %r75, %r35;
	and.pred  	%p153, %p151, %p152;
	and.pred  	%p154, %p1, %p153;
	not.pred 	%p155, %p154;
	@%p155 bra 	$L__BB0_68;
	ld.global.f32 	%f104, [%rd1];
	add.f32 	%f148, %f148, %f104;
$L__BB0_68:
	add.s32 	%r87, %r87, 4;
$L__BB0_69:
	setp.eq.s32 	%p156, %r12, 0;
	@%p156 bra 	$L__BB0_78;
	add.s32 	%r31, %r87, %r4;
	setp.gt.s32 	%p157, %r31, -1;
	setp.lt.s32 	%p158, %r31, %r35;
	and.pred  	%p159, %p157, %p158;
	and.pred  	%p161, %p1, %p159;
	not.pred 	%p162, %p161;
	@%p162 bra 	$L__BB0_72;
	ld.global.f32 	%f105, [%rd1];
	add.f32 	%f148, %f148, %f105;
$L__BB0_72:
	setp.eq.s32 	%p163, %r12, 1;
	@%p163 bra 	$L__BB0_78;
	add.s32 	%r76, %r31, 1;
	setp.gt.s32 	%p164, %r76, -1;
	setp.lt.s32 	%p165, %r76, %r35;
	and.pred  	%p166, %p164, %p165;
	and.pred  	%p167, %p1, %p166;
	not.pred 	%p168, %p167;
	@%p168 bra 	$L__BB0_75;
	ld.global.f32 	%f106, [%rd1];
	add.f32 	%f148, %f148, %f106;
$L__BB0_75:
	setp.eq.s32 	%p169, %r12, 2;
	@%p169 bra 	$L__BB0_78;
	add.s32 	%r77, %r31, 2;
	setp.gt.s32 	%p170, %r77, -1;
	setp.lt.s32 	%p171, %r77, %r35;
	and.pred  	%p172, %p170, %p171;
	and.pred  	%p173, %p1, %p172;
	not.pred 	%p174, %p173;
	@%p174 bra 	$L__BB0_78;
	ld.global.f32 	%f107, [%rd1];
	add.f32 	%f148, %f148, %f107;
$L__BB0_78:
	add.s32 	%r82, %r16, 1;
	setp.ne.s32 	%p175, %r16, %r6;
	@%p175 bra 	$L__BB0_3;
$L__BB0_79:
	mul.lo.s32 	%r78, %r36, %r36;
	cvt.rn.f32.u32 	%f108, %r78;
	div.rn.f32 	%f109, %f148, %f108;
	mad.lo.s32 	%r79, %r35, %r1, %r4;
	mov.u32 	%r80, %tid.z;
	mad.lo.s32 	%r81, %r79, %r33, %r80;
	cvta.to.global.u64 	%rd6, %rd3;
	mul.wide.u32 	%rd7, %r81, 4;
	add.s64 	%rd8, %rd6, %rd7;
	st.global.f32 	[%rd8], %f109;
$L__BB0_80:
	ret;

}


// ===== COMPILED SASS (sm_100) =====

	.target	sm_100

	.elftype	@"ET_EXEC"


//--------------------- .note.nv.tkinfo           --------------------------
	.section	.note.nv.tkinfo,"",@"SHT_NOTE"
	.sectionflags	@"SHF_NOTE_NV_TKINFO"
	.tkinfo
        /*0018*/ 	.word	0x00000002
        /*0030*/ 	.string	""
        /*0030*/ 	.string	"ptxas"
        /*0030*/ 	.string	"Cuda compilation tools, release 13.0, V13.0.88"
        /*0030*/ 	.string	"Build cuda_13.0.r13.0/compiler.36424714_0"
        /*0030*/ 	.string	"-arch sm_100 -m 64 "



//--------------------- .note.nv.cuinfo           --------------------------
	.section	.note.nv.cuinfo,"",@"SHT_NOTE"
	.sectionflags	@"SHF_NOTE_NV_CUINFO"
        /*0018*/ 	.short	0x0002
        /*001a*/ 	.short	0x0064
        /*001c*/ 	.short	0x0082
	.zero		2


//--------------------- .nv.info                  --------------------------
	.section	.nv.info,"",@"SHT_CUDA_INFO"
	.align	4


	//----- nvinfo : EIATTR_REGCOUNT
	.align		4
        /*0000*/ 	.byte	0x04, 0x2f
        /*0002*/ 	.short	(.L_1 - .L_0)
	.align		4
.L_0:
        /*0004*/ 	.word	index@(_Z17box_filter_kernelPKfPfiiiii)
        /*0008*/ 	.word	0x0000001b


	//----- nvinfo : EIATTR_FRAME_SIZE
	.align		4
.L_1:
        /*000c*/ 	.byte	0x04, 0x11
        /*000e*/ 	.short	(.L_3 - .L_2)
	.align		4
.L_2:
        /*0010*/ 	.word	index@($__internal_0_$__cuda_sm3x_div_rn_noftz_f32_slowpath)
        /*0014*/ 	.word	0x00000000


	//----- nvinfo : EIATTR_FRAME_SIZE
	.align		4
.L_3:
        /*0018*/ 	.byte	0x04, 0x11
        /*001a*/ 	.short	(.L_5 - .L_4)
	.align		4
.L_4:
        /*001c*/ 	.word	index@(_Z17box_filter_kernelPKfPfiiiii)
        /*0020*/ 	.word	0x00000000


	//----- nvinfo : EIATTR_MIN_STACK_SIZE
	.align		4
.L_5:
        /*0024*/ 	.byte	0x04, 0x12
        /*0026*/ 	.short	(.L_7 - .L_6)
	.align		4
.L_6:
        /*0028*/ 	.word	index@(_Z17box_filter_kernelPKfPfiiiii)
        /*002c*/ 	.word	0x00000000
.L_7:


//--------------------- .nv.compat                --------------------------
	.section	.nv.compat,"",@"SHT_CUDA_COMPAT_INFO"
	.align	4
        /*0000*/ 	.byte	0x02, 0x09, 0x00, 0x00, 0x02, 0x02, 0x01, 0x00, 0x02, 0x05, 0x05, 0x00, 0x03, 0x07, 0x01, 0x01
        /*0010*/ 	.byte	0x02, 0x03, 0x00, 0x00, 0x02, 0x06, 0x01, 0x00, 0x04, 0x0b, 0x08, 0x00, 0x01, 0x00, 0x00, 0x00
        /*0020*/ 	.byte	0x00, 0x00, 0x00, 0x00


//--------------------- .nv.info._Z17box_filter_kernelPKfPfiiiii --------------------------
	.section	.nv.info._Z17box_filter_kernelPKfPfiiiii,"",@"SHT_CUDA_INFO"
	.sectionflags	@""
	.align	4


	//----- nvinfo : EIATTR_CUDA_API_VERSION
	.align		4
        /*0000*/ 	.byte	0x04, 0x37
        /*0002*/ 	.short	(.L_9 - .L_8)
.L_8:
        /*0004*/ 	.word	0x00000082


	//----- nvinfo : EIATTR_KPARAM_INFO
	.align		4
.L_9:
        /*0008*/ 	.byte	0x04, 0x17
        /*000a*/ 	.short	(.L_11 - .L_10)
.L_10:
        /*000c*/ 	.word	0x00000000
        /*0010*/ 	.short	0x0006
        /*0012*/ 	.short	0x0020
        /*0014*/ 	.byte	0x00, 0xf0, 0x11, 0x00


	//----- nvinfo : EIATTR_KPARAM_INFO
	.align		4
.L_11:
        /*0018*/ 	.byte	0x04, 0x17
        /*001a*/ 	.short	(.L_13 - .L_12)
.L_12:
        /*001c*/ 	.word	0x00000000
        /*0020*/ 	.short	0x0005
        /*0022*/ 	.short	0x001c
        /*0024*/ 	.byte	0x00, 0xf0, 0x11, 0x00


	//----- nvinfo : EIATTR_KPARAM_INFO
	.align		4
.L_13:
        /*0028*/ 	.byte	0x04, 0x17
        /*002a*/ 	.short	(.L_15 - .L_14)
.L_14:
        /*002c*/ 	.word	0x00000000
        /*0030*/ 	.short	0x0004
        /*0032*/ 	.short	0x0018
        /*0034*/ 	.byte	0x00, 0xf0, 0x11, 0x00


	//----- nvinfo : EIATTR_KPARAM_INFO
	.align		4
.L_15:
        /*0038*/ 	.byte	0x04, 0x17
        /*003a*/ 	.short	(.L_17 - .L_16)
.L_16:
        /*003c*/ 	.word	0x00000000
        /*0040*/ 	.short	0x0003
        /*0042*/ 	.short	0x0014
        /*0044*/ 	.byte	0x00, 0xf0, 0x11, 0x00


	//----- nvinfo : EIATTR_KPARAM_INFO
	.align		4
.L_17:
        /*0048*/ 	.byte	0x04, 0x17
        /*004a*/ 	.short	(.L_19 - .L_18)
.L_18:
        /*004c*/ 	.word	0x00000000
        /*0050*/ 	.short	0x0002
        /*0052*/ 	.short	0x0010
        /*0054*/ 	.byte	0x00, 0xf0, 0x11, 0x00


	//----- nvinfo : EIATTR_KPARAM_INFO
	.align		4
.L_19:
        /*0058*/ 	.byte	0x04, 0x17
        /*005a*/ 	.short	(.L_21 - .L_20)
.L_20:
        /*005c*/ 	.word	0x00000000
        /*0060*/ 	.short	0x0001
        /*0062*/ 	.short	0x0008
        /*0064*/ 	.byte	0x00, 0xf5, 0x21, 0x00


	//----- nvinfo : EIATTR_KPARAM_INFO
	.align		4
.L_21:
        /*0068*/ 	.byte	0x04, 0x17
        /*006a*/ 	.short	(.L_23 - .L_22)
.L_22:
        /*006c*/ 	.word	0x00000000
        /*0070*/ 	.short	0x0000
        /*0072*/ 	.short	0x0000
        /*0074*/ 	.byte	0x00, 0xf5, 0x21, 0x00


	//----- nvinfo : EIATTR_SPARSE_MMA_MASK
	.align		4
.L_23:
        /*0078*/ 	.byte	0x03, 0x50
        /*007a*/ 	.short	0x0000


	//----- nvinfo : EIATTR_MAXREG_COUNT
	.align		4
        /*007c*/ 	.byte	0x03, 0x1b
        /*007e*/ 	.short	0x00ff


	//----- nvinfo : EIATTR_MERCURY_ISA_VERSION
	.align		4
        /*0080*/ 	.byte	0x03, 0x5f
        /*0082*/ 	.short	0x0101


	//----- nvinfo : EIATTR_VRC_CTA_INIT_COUNT
	.align		4
        /*0084*/ 	.byte	0x02, 0x4a
	.zero		1
	.zero		1


	//----- nvinfo : EIATTR_EXIT_INSTR_OFFSETS
	.align		4
        /*0088*/ 	.byte	0x04, 0x1c
        /*008a*/ 	.short	(.L_25 - .L_24)


	//   ....[0]....
.L_24:
        /*008c*/ 	.word	0x000000d0


	//   ....[1]....
        /*0090*/ 	.word	0x00001240


	//----- nvinfo : EIATTR_CRS_STACK_SIZE
	.align		4
.L_25:
        /*0094*/ 	.byte	0x04, 0x1e
        /*0096*/ 	.short	(.L_27 - .L_26)
.L_26:
        /*0098*/ 	.word	0x00000000


	//----- nvinfo : EIATTR_CBANK_PARAM_SIZE
	.align		4
.L_27:
        /*009c*/ 	.byte	0x03, 0x19
        /*009e*/ 	.short	0x0024


	//----- nvinfo : EIATTR_PARAM_CBANK
	.align		4
        /*00a0*/ 	.byte	0x04, 0x0a
        /*00a2*/ 	.short	(.L_29 - .L_28)
	.align		4
.L_28:
        /*00a4*/ 	.word	index@(.nv.constant0._Z17box_filter_kernelPKfPfiiiii)
        /*00a8*/ 	.short	0x0380
        /*00aa*/ 	.short	0x0024


	//----- nvinfo : EIATTR_SW_WAR
	.align		4
.L_29:
        /*00ac*/ 	.byte	0x04, 0x36
        /*00ae*/ 	.short	(.L_31 - .L_30)
.L_30:
        /*00b0*/ 	.word	0x00000008
.L_31:


//--------------------- .nv.callgraph             --------------------------
	.section	.nv.callgraph,"",@"SHT_CUDA_CALLGRAPH"
	.align	4
	.sectionentsize	8
	.align		4
        /*0000*/ 	.word	0x00000000
	.align		4
        /*0004*/ 	.word	0xffffffff
	.align		4
        /*0008*/ 	.word	0x00000000
	.align		4
        /*000c*/ 	.word	0xfffffffe
	.align		4
        /*0010*/ 	.word	0x00000000
	.align		4
        /*0014*/ 	.word	0xfffffffd
	.align		4
        /*0018*/ 	.word	0x00000000
	.align		4
        /*001c*/ 	.word	0xfffffffc


//--------------------- .text._Z17box_filter_kernelPKfPfiiiii --------------------------
	.section	.text._Z17box_filter_kernelPKfPfiiiii,"ax",@progbits
	.align	128
        .global         _Z17box_filter_kernelPKfPfiiiii
        .type           _Z17box_filter_kernelPKfPfiiiii,@function
        .size           _Z17box_filter_kernelPKfPfiiiii,(.L_x_23 - _Z17box_filter_kernelPKfPfiiiii)
        .other          _Z17box_filter_kernelPKfPfiiiii,@"STO_CUDA_ENTRY STV_DEFAULT"
_Z17box_filter_kernelPKfPfiiiii:
.text._Z17box_filter_kernelPKfPfiiiii:
[----:B------:R-:W-:Y:S01]  /*0000*/  LDC R1, c[0x0][0x37c] ;  /* 0x0000df00ff017b82 */ /* 0x000fe20000000800 */
[----:B------:R-:W0:Y:S07]  /*0010*/  S2R R13, SR_TID.X ;  /* 0x00000000000d7919 */ /* 0x000e2e0000002100 */
[----:B------:R-:W1:Y:S01]  /*0020*/  S2UR UR4, SR_CTAID.X ;  /* 0x00000000000479c3 */ /* 0x000e620000002500 */
[----:B------:R-:W2:Y:S01]  /*0030*/  LDCU.64 UR8, c[0x0][0x398] ;  /* 0x00007300ff0877ac */ /* 0x000ea20008000a00 */
[----:B------:R-:W3:Y:S06]  /*0040*/  S2R R0, SR_TID.Y ;  /* 0x0000000000007919 */ /* 0x000eec0000002200 */
[----:B------:R-:W3:Y:S01]  /*0050*/  LDC R5, c[0x0][0x364] ;  /* 0x0000d900ff057b82 */ /* 0x000ee20000000800 */
[----:B------:R-:W1:Y:S07]  /*0060*/  LDCU UR5, c[0x0][0x360] ;  /* 0x00006c00ff0577ac */ /* 0x000e6e0008000800 */
[----:B------:R-:W3:Y:S01]  /*0070*/  S2UR UR6, SR_CTAID.Y ;  /* 0x00000000000679c3 */ /* 0x000ee20000002600 */
[----:B-1----:R-:W-:-:S06]  /*0080*/  UIMAD UR4, UR4, UR5, URZ ;  /* 0x00000005040472a4 */ /* 0x002fcc000f8e02ff */
[----:B0-----:R-:W-:-:S05]  /*0090*/  VIADD R4, R13, UR4 ;  /* 0x000000040d047c36 */ /* 0x001fca0008000000 */
[----:B--2---:R-:W-:Y:S01]  /*00a0*/  ISETP.GE.AND P0, PT, R4, UR9, PT ;  /* 0x0000000904007c0c */ /* 0x004fe2000bf06270 */
[----:B---3--:R-:W-:-:S05]  /*00b0*/  IMAD R5, R5, UR6, R0 ;  /* 0x0000000605057c24 */ /* 0x008fca000f8e0200 */
[----:B------:R-:W-:-:S13]  /*00c0*/  ISETP.GE.OR P0, PT, R5, UR8, P0 ;  /* 0x0000000805007c0c */ /* 0x000fda0008706670 */
[----:B------:R-:W-:Y:S05]  /*00d0*/  @P0 EXIT ;  /* 0x000000000000094d */ /* 0x000fea0003800000 */
[----:B------:R-:W0:Y:S01]  /*00e0*/  LDC R0, c[0x0][0x3a0] ;  /* 0x0000e800ff007b82 */ /* 0x000e220000000800 */
[----:B------:R-:W1:Y:S01]  /*00f0*/  LDCU.64 UR6, c[0x0][0x358] ;  /* 0x00006b00ff0677ac */ /* 0x000e620008000a00 */
[----:B------:R-:W-:Y:S01]  /*0100*/  IMAD.MOV.U32 R9, RZ, RZ, RZ ;  /* 0x000000ffff097224 */ /* 0x000fe200078e00ff */
[----:B0-----:R-:W-:-:S04]  /*0110*/  LEA.HI R0, R0, R0, RZ, 0x1 ;  /* 0x0000000000007211 */ /* 0x001fc800078f08ff */
[----:B------:R-:W-:-:S05]  /*0120*/  SHF.R.S32.HI R0, RZ, 0x1, R0 ;  /* 0x00000001ff007819 */ /* 0x000fca0000011400 */
[----:B------:R-:W-:-:S05]  /*0130*/  IMAD.MOV R7, RZ, RZ, -R0 ;  /* 0x000000ffff077224 */ /* 0x000fca00078e0a00 */
[----:B------:R-:W-:-:S13]  /*0140*/  ISETP.GE.AND P0, PT, R0, R7, PT ;  /* 0x000000070000720c */ /* 0x000fda0003f06270 */
[----:B-1----:R-:W-:Y:S05]  /*0150*/  @!P0 BRA `(.L_x_0) ;  /* 0x0000000c00d48947 */ /* 0x002fea0003800000 */
[----:B------:R-:W0:Y:S01]  /*0160*/  S2R R9, SR_TID.Z ;  /* 0x0000000000097919 */ /* 0x000e220000002300 */
[----:B------:R-:W1:Y:S01]  /*0170*/  LDC.64 R2, c[0x0][0x380] ;  /* 0x0000e000ff027b82 */ /* 0x000e620000000a00 */
[----:B------:R-:W0:Y:S01]  /*0180*/  LDCU UR5, c[0x0][0x394] ;  /* 0x00007280ff0577ac */ /* 0x000e220008000800 */
[----:B------:R-:W-:Y:S02]  /*0190*/  IMAD.IADD R19, R0, 0x1, R0 ;  /* 0x0000000100137824 */ /* 0x000fe400078e0200 */
[----:B------:R-:W-:Y:S02]  /*01a0*/  IMAD R6, R5, UR9, R4 ;  /* 0x0000000905067c24 */ /* 0x000fe4000f8e0204 */
[----:B------:R-:W-:Y:S02]  /*01b0*/  VIADD R11, R19, 0x1 ;  /* 0x00000001130b7836 */ /* 0x000fe40000000000 */
[----:B------:R-:W-:-:S03]  /*01c0*/  IMAD.MOV.U32 R10, RZ, RZ, R7 ;  /* 0x000000ffff0a7224 */ /* 0x000fc600078e0007 */
[C---:B------:R-:W-:Y:S02]  /*01d0*/  LOP3.LUT R20, R11.reuse, 0xf, RZ, 0xc0, !PT ;  /* 0x0000000f0b147812 */ /* 0x040fe400078ec0ff */
[C---:B------:R-:W-:Y:S02]  /*01e0*/  LOP3.LUT R21, R11.reuse, 0x7, RZ, 0xc0, !PT ;  /* 0x000000070b157812 */ /* 0x040fe400078ec0ff */
[C---:B------:R-:W-:Y:S02]  /*01f0*/  LOP3.LUT R12, R11.reuse, 0xfffffff0, RZ, 0xc0, !PT ;  /* 0xfffffff00b0c7812 */ /* 0x040fe400078ec0ff */
[----:B------:R-:W-:Y:S01]  /*0200*/  LOP3.LUT R11, R11, 0x3, RZ, 0xc0, !PT ;  /* 0x000000030b0b7812 */ /* 0x000fe200078ec0ff */
[----:B------:R-:W-:Y:S02]  /*0210*/  VIADD R8, R21, 0xffffffff ;  /* 0xffffffff15087836 */ /* 0x000fe40000000000 */
[----:B------:R-:W-:-:S03]  /*0220*/  IMAD.MOV R12, RZ, RZ, -R12 ;  /* 0x000000ffff0c7224 */ /* 0x000fc600078e0a0c */
[----:B------:R-:W-:Y:S02]  /*0230*/  ISETP.GE.U32.AND P5, PT, R8, 0x3, PT ;  /* 0x000000030800780c */ /* 0x000fe40003fa6070 */
[----:B------:R-:W-:Y:S01]  /*0240*/  IADD3 R8, PT, PT, -R0, 0x7, RZ ;  /* 0x0000000700087810 */ /* 0x000fe20007ffe1ff */
[----:B0-----:R-:W-:Y:S02]  /*0250*/  IMAD R9, R6, UR5, R9 ;  /* 0x0000000506097c24 */ /* 0x001fe4000f8e0209 */
[----:B------:R-:W-:Y:S02]  /*0260*/  VIADD R6, R20, 0xffffffff ;  /* 0xffffffff14067836 */ /* 0x000fe40000000000 */
[----:B-1----:R-:W-:-:S03]  /*0270*/  IMAD.WIDE.U32 R2, R9, 0x4, R2 ;  /* 0x0000000409027825 */ /* 0x002fc600078e0002 */
[----:B------:R-:W-:Y:S01]  /*0280*/  ISETP.GE.U32.AND P4, PT, R6, 0x7, PT ;  /* 0x000000070600780c */ /* 0x000fe20003f86070 */
[----:B------:R-:W-:Y:S01]  /*0290*/  IMAD.MOV.U32 R9, RZ, RZ, RZ ;  /* 0x000000ffff097224 */ /* 0x000fe200078e00ff */
[----:B------:R-:W-:-:S11]  /*02a0*/  IADD3 R6, PT, PT, R13, UR4, -R0 ;  /* 0x000000040d067c10 */ /* 0x000fd6000fffe800 */
.L_x_8:
[----:B------:R-:W0:Y:S01]  /*02b0*/  LDCU UR4, c[0x0][0x398] ;  /* 0x00007300ff0477ac */ /* 0x000e220008000800 */
[----:B------:R-:W-:Y:S01]  /*02c0*/  ISETP.GE.U32.AND P1, PT, R19, 0xf, PT ;  /* 0x0000000f1300780c */ /* 0x000fe20003f26070 */
[----:B------:R-:W-:Y:S01]  /*02d0*/  IMAD.IADD R13, R5, 0x1, R10 ;  /* 0x00000001050d7824 */ /* 0x000fe200078e020a */
[C---:B------:R-:W-:Y:S01]  /*02e0*/  ISETP.NE.AND P6, PT, R10.reuse, R0, PT ;  /* 0x000000000a00720c */ /* 0x040fe20003fc5270 */
[----:B------:R-:W-:-:S03]  /*02f0*/  VIADD R10, R10, 0x1 ;  /* 0x000000010a0a7836 */ /* 0x000fc60000000000 */
[----:B0-----:R-:W-:-:S04]  /*0300*/  ISETP.GE.AND P0, PT, R13, UR4, PT ;  /* 0x000000040d007c0c */ /* 0x001fc8000bf06270 */
[----:B------:R-:W-:Y:S01]  /*0310*/  ISETP.GT.AND P0, PT, R13, -0x1, !P0 ;  /* 0xffffffff0d00780c */ /* 0x000fe20004704270 */
[----:B------:R-:W-:Y:S02]  /*0320*/  IMAD.MOV.U32 R13, RZ, RZ, R7 ;  /* 0x000000ffff0d7224 */ /* 0x000fe400078e0007 */
[----:B------:R-:W-:Y:S10]  /*0330*/  @!P1 BRA `(.L_x_1) ;  /* 0x0000000400a49947 */ /* 0x000ff40003800000 */
[----:B------:R-:W-:Y:S01]  /*0340*/  IMAD.MOV.U32 R14, RZ, RZ, R12 ;  /* 0x000000ffff0e7224 */ /* 0x000fe200078e000c */
[----:B------:R-:W0:Y:S01]  /*0350*/  LDCU UR4, c[0x0][0x39c] ;  /* 0x00007380ff0477ac */ /* 0x000e220008000800 */
[----:B------:R-:W-:Y:S02]  /*0360*/  IMAD.MOV.U32 R15, RZ, RZ, R6 ;  /* 0x000000ffff0f7224 */ /* 0x000fe400078e0006 */
[----:B------:R-:W-:-:S07]  /*0370*/  IMAD.MOV.U32 R13, RZ, RZ, R8 ;  /* 0x000000ffff0d7224 */ /* 0x000fce00078e0008 */
.L_x_2:
[----:B0-----:R-:W-:-:S04]  /*0380*/  ISETP.GE.AND P2, PT, R15, UR4, PT ;  /* 0x000000040f007c0c */ /* 0x001fc8000bf46270 */
[----:B------:R-:W-:-:S04]  /*0390*/  ISETP.GT.AND P2, PT, R15, -0x1, !P2 ;  /* 0xffffffff0f00780c */ /* 0x000fc80005744270 */
[----:B------:R-:W-:-:S13]  /*03a0*/  PLOP3.LUT P2, PT, P0, P2, PT, 0x80, 0x8 ;  /* 0x000000000008781c */ /* 0x000fda0000745070 */
[----:B------:R-:W2:Y:S01]  /*03b0*/  @P2 LDG.E R16, desc[UR6][R2.64] ;  /* 0x0000000602102981 */ /* 0x000ea2000c1e1900 */
[C---:B------:R-:W-:Y:S02]  /*03c0*/  VIADD R17, R15.reuse, 0x1 ;  /* 0x000000010f117836 */ /* 0x040fe40000000000 */
[----:B------:R-:W-:-:S03]  /*03d0*/  VIADD R18, R15, 0x2 ;  /* 0x000000020f127836 */ /* 0x000fc60000000000 */
[C---:B------:R-:W-:Y:S02]  /*03e0*/  ISETP.GE.AND P3, PT, R17.reuse, UR4, PT ;  /* 0x0000000411007c0c */ /* 0x040fe4000bf66270 */
[C---:B------:R-:W-:Y:S02]  /*03f0*/  ISETP.GE.AND P1, PT, R18.reuse, UR4, PT ;  /* 0x0000000412007c0c */ /* 0x040fe4000bf26270 */
[----:B------:R-:W-:Y:S01]  /*0400*/  ISETP.GT.AND P3, PT, R17, -0x1, !P3 ;  /* 0xffffffff1100780c */ /* 0x000fe20005f64270 */
[----:B------:R-:W-:Y:S01]  /*0410*/  VIADD R17, R15, 0x3 ;  /* 0x000000030f117836 */ /* 0x000fe20000000000 */
[----:B------:R-:W-:Y:S02]  /*0420*/  ISETP.GT.AND P1, PT, R18, -0x1, !P1 ;  /* 0xffffffff1200780c */ /* 0x000fe40004f24270 */
[----:B------:R-:W-:Y:S02]  /*0430*/  PLOP3.LUT P3, PT, P0, P3, PT, 0x80, 0x8 ;  /* 0x000000000008781c */ /* 0x000fe40000767070 */
[----:B------:R-:W-:-:S11]  /*0440*/  PLOP3.LUT P1, PT, P0, P1, PT, 0x80, 0x8 ;  /* 0x000000000008781c */ /* 0x000fd60000723070 */
[----:B------:R-:W3:Y:S04]  /*0450*/  @P3 LDG.E R18, desc[UR6][R2.64] ;  /* 0x0000000602123981 */ /* 0x000ee8000c1e1900 */
[----:B------:R-:W4:Y:S01]  /*0460*/  @P1 LDG.E R22, desc[UR6][R2.64] ;  /* 0x0000000602161981 */ /* 0x000f22000c1e1900 */
[----:B--2---:R-:W-:Y:S01]  /*0470*/  @P2 FADD R9, R9, R16 ;  /* 0x0000001009092221 */ /* 0x004fe20000000000 */
[----:B------:R-:W-:-:S04]  /*0480*/  ISETP.GE.AND P2, PT, R17, UR4, PT ;  /* 0x0000000411007c0c */ /* 0x000fc8000bf46270 */
[----:B------:R-:W-:-:S04]  /*0490*/  ISETP.GT.AND P2, PT, R17, -0x1, !P2 ;  /* 0xffffffff1100780c */ /* 0x000fc80005744270 */
[----:B------:R-:W-:-:S13]  /*04a0*/  PLOP3.LUT P2, PT, P0, P2, PT, 0x80, 0x8 ;  /* 0x000000000008781c */ /* 0x000fda0000745070 */
[----:B------:R-:W2:Y:S01]  /*04b0*/  @P2 LDG.E R24, desc[UR6][R2.64] ;  /* 0x0000000602182981 */ /* 0x000ea2000c1e1900 */
[----:B------:R-:W-:Y:S02]  /*04c0*/  VIADD R16, R15, 0x4 ;  /* 0x000000040f107836 */ /* 0x000fe40000000000 */
[----:B---3--:R-:W-:-:S03]  /*04d0*/  @P3 FADD R9, R9, R18 ;  /* 0x0000001209093221 */ /* 0x008fc60000000000 */
[----:B------:R-:W-:Y:S01]  /*04e0*/  ISETP.GE.AND P3, PT, R16, UR4, PT ;  /* 0x0000000410007c0c */ /* 0x000fe2000bf66270 */
[----:B------:R-:W-:-:S03]  /*04f0*/  VIADD R17, R15, 0x5 ;  /* 0x000000050f117836 */ /* 0x000fc60000000000 */
[----:B------:R-:W-:Y:S01]  /*0500*/  ISETP.GT.AND P3, PT, R16, -0x1, !P3 ;  /* 0xffffffff1000780c */ /* 0x000fe20005f64270 */
[----:B----4-:R-:W-:-:S03]  /*0510*/  @P1 FADD R9, R9, R22 ;  /* 0x0000001609091221 */ /* 0x010fc60000000000 */
[----:B------:R-:W-:Y:S01]  /*0520*/  PLOP3.LUT P3, PT, P0, P3, PT, 0x80, 0x8 ;  /* 0x000000000008781c */ /* 0x000fe20000767070 */
[----:B------:R-:W-:Y:S01]  /*0530*/  VIADD R16, R15, 0x6 ;  /* 0x000000060f107836 */ /* 0x000fe20000000000 */
[----:B------:R-:W-:-:S04]  /*0540*/  ISETP.GE.AND P1, PT, R17, UR4, PT ;  /* 0x0000000411007c0c */ /* 0x000fc8000bf26270 */
[----:B------:R-:W-:-:S04]  /*0550*/  ISETP.GT.AND P1, PT, R17, -0x1, !P1 ;  /* 0xffffffff1100780c */ /* 0x000fc80004f24270 */
[----:B------:R-:W-:-:S03]  /*0560*/  PLOP3.LUT P1, PT, P0, P1, PT, 0x80, 0x8 ;  /* 0x000000000008781c */ /* 0x000fc60000723070 */
[----:B------:R-:W3:Y:S10]  /*0570*/  @P3 LDG.E R18, desc[UR6][R2.64] ;  /* 0x0000000602123981 */ /* 0x000ef4000c1e1900 */
        /* <DEDUP_REMOVED lines=11> */
[----:B------:R-:W-:-:S03]  /*0630*/  VIADD R16, R15, 0x9 ;  /* 0x000000090f107836 */ /* 0x000fc60000000000 */
[----:B------:R-:W-:Y:S01]  /*0640*/  PLOP3.LUT P3, PT, P0, P3, PT, 0x80, 0x8 ;  /* 0x000000000008781c */ /* 0x000fe20000767070 */
[----:B----4-:R-:W-:Y:S01]  /*0650*/  @P1 FADD R9, R9, R22 ;  /* 0x0000001609091221 */ /* 0x010fe20000000000 */
        /* <DEDUP_REMOVED lines=12> */
[----:B------:R-:W-:-:S04]  /*0720*/  ISETP.GE.AND P3, PT, R16, UR4, PT ;  /* 0x0000000410007c0c */ /* 0x000fc8000bf66270 */
[----:B------:R-:W-:Y:S01]  /*0730*/  ISETP.GT.AND P3, PT, R16, -0x1, !P3 ;  /* 0xffffffff1000780c */ /* 0x000fe20005f64270 */
[----:B------:R-:W-:-:S03]  /*0740*/  VIADD R17, R15, 0xb ;  /* 0x0000000b0f117836 */ /* 0x000fc60000000000 */
[----:B------:R-:W-:Y:S01]  /*0750*/  PLOP3.LUT P3, PT, P0, P3, PT, 0x80, 0x8 ;  /* 0x000000000008781c */ /* 0x000fe20000767070 */
[----:B----4-:R-:W-:Y:S01]  /*0760*/  @P1 FADD R9, R9, R22 ;  /* 0x0000001609091221 */ /* 0x010fe20000000000 */
[----:B------:R-:W-:Y:S01]  /*0770*/  VIADD R16, R15, 0xc ;  /* 0x0000000c0f107836 */ /* 0x000fe20000000000 */
[----:B------:R-:W-:-:S04]  /*0780*/  ISETP.GE.AND P1, PT, R17, UR4, PT ;  /* 0x0000000411007c0c */ /* 0x000fc8000bf26270 */
[----:B------:R-:W-:-:S04]  /*0790*/  ISETP.GT.AND P1, PT, R17, -0x1, !P1 ;  /* 0xffffffff1100780c */ /* 0x000fc80004f24270 */
[----:B------:R-:W-:-:S13]  /*07a0*/  PLOP3.LUT P1, PT, P0, P1, PT, 0x80, 0x8 ;  /* 0x000000000008781c */ /* 0x000fda0000723070 */
[----:B------:R-:W3:Y:S01]  /*07b0*/  @P1 LDG.E R18, desc[UR6][R2.64] ;  /* 0x0000000602121981 */ /* 0x000ee2000c1e1900 */
[----:B--2---:R-:W-:Y:S01]  /*07c0*/  @P2 FADD R9, R9, R24 ;  /* 0x0000001809092221 */ /* 0x004fe20000000000 */
[----:B------:R-:W-:-:S04]  /*07d0*/  ISETP.GE.AND P2, PT, R16, UR4, PT ;  /* 0x0000000410007c0c */ /* 0x000fc8000bf46270 */
[----:B------:R-:W-:Y:S02]  /*07e0*/  ISETP.GT.AND P2, PT, R16, -0x1, !P2 ;  /* 0xffffffff1000780c */ /* 0x000fe40005744270 */
[----:B------:R-:W2:Y:S02]  /*07f0*/  @P3 LDG.E R16, desc[UR6][R2.64] ;  /* 0x0000000602103981 */ /* 0x000ea4000c1e1900 */
[----:B------:R-:W-:-:S13]  /*0800*/  PLOP3.LUT P2, PT, P0, P2, PT, 0x80, 0x8 ;  /* 0x000000000008781c */ /* 0x000fda0000745070 */
[----:B------:R-:W4:Y:S01]  /*0810*/  @P2 LDG.E R22, desc[UR6][R2.64] ;  /* 0x0000000602162981 */ /* 0x000f22000c1e1900 */
[----:B------:R-:W-:Y:S02]  /*0820*/  VIADD R17, R15, 0xe ;  /* 0x0000000e0f117836 */ /* 0x000fe40000000000 */
[----:B--2---:R-:W-:Y:S01]  /*0830*/  @P3 FADD R9, R9, R16 ;  /* 0x0000001009093221 */ /* 0x004fe20000000000 */
[----:B------:R-:W-:-:S05]  /*0840*/  VIADD R16, R15, 0xd ;  /* 0x0000000d0f107836 */ /* 0x000fca0000000000 */
[----:B------:R-:W-:-:S04]  /*0850*/  ISETP.GE.AND P3, PT, R16, UR4, PT ;  /* 0x0000000410007c0c */ /* 0x000fc8000bf66270 */
[----:B------:R-:W-:Y:S01]  /*0860*/  ISETP.GT.AND P3, PT, R16, -0x1, !P3 ;  /* 0xffffffff1000780c */ /* 0x000fe20005f64270 */
[----:B---3--:R-:W-:-:S03]  /*0870*/  @P1 FADD R9, R9, R18 ;  /* 0x0000001209091221 */ /* 0x008fc60000000000 */
[----:B------:R-:W-:Y:S01]  /*0880*/  PLOP3.LUT P3, PT, P0, P3, PT, 0x80, 0x8 ;  /* 0x000000000008781c */ /* 0x000fe20000767070 */
[----:B------:R-:W-:Y:S01]  /*0890*/  VIADD R18, R15, 0xf ;  /* 0x0000000f0f127836 */ /* 0x000fe20000000000 */
[----:B------:R-:W-:Y:S01]  /*08a0*/  ISETP.GE.AND P1, PT, R17, UR4, PT ;  /* 0x0000000411007c0c */ /* 0x000fe2000bf26270 */
[----:B----4-:R-:W-:-:S03]  /*08b0*/  @P2 FADD R9, R9, R22 ;  /* 0x0000001609092221 */ /* 0x010fc60000000000 */
[----:B------:R-:W-:Y:S02]  /*08c0*/  ISETP.GT.AND P1, PT, R17, -0x1, !P1 ;  /* 0xffffffff1100780c */ /* 0x000fe40004f24270 */
[C---:B------:R-:W-:Y:S02]  /*08d0*/  ISETP.GE.AND P2, PT, R18.reuse, UR4, PT ;  /* 0x0000000412007c0c */ /* 0x040fe4000bf46270 */
[----:B------:R-:W-:Y:S02]  /*08e0*/  PLOP3.LUT P1, PT, P0, P1, PT, 0x80, 0x8 ;  /* 0x000000000008781c */ /* 0x000fe40000723070 */
[----:B------:R-:W-:Y:S01]  /*08f0*/  ISETP.GT.AND P2, PT, R18, -0x1, !P2 ;  /* 0xffffffff1200780c */ /* 0x000fe20005744270 */
[----:B------:R-:W2:Y:S03]  /*0900*/  @P3 LDG.E R16, desc[UR6][R2.64] ;  /* 0x0000000602103981 */ /* 0x000ea6000c1e1900 */
[----:B------:R-:W-:-:S07]  /*0910*/  PLOP3.LUT P2, PT, P0, P2, PT, 0x80, 0x8 ;  /* 0x000000000008781c */ /* 0x000fce0000745070 */
[----:B------:R-:W3:Y:S06]  /*0920*/  @P1 LDG.E R18, desc[UR6][R2.64] ;  /* 0x0000000602121981 */ /* 0x000eec000c1e1900 */
[----:B------:R-:W4:Y:S01]  /*0930*/  @P2 LDG.E R22, desc[UR6][R2.64] ;  /* 0x0000000602162981 */ /* 0x000f22000c1e1900 */
[----:B------:R-:W-:Y:S02]  /*0940*/  VIADD R14, R14, 0x10 ;  /* 0x000000100e0e7836 */ /* 0x000fe40000000000 */
[----:B------:R-:W-:Y:S02]  /*0950*/  VIADD R13, R13, 0x10 ;  /* 0x000000100d0d7836 */ /* 0x000fe40000000000 */
[----:B------:R-:W-:-:S02]  /*0960*/  VIADD R15, R15, 0x10 ;  /* 0x000000100f0f7836 */ /* 0x000fc40000000000 */
[----:B--2---:R-:W-:Y:S01]  /*0970*/  @P3 FADD R9, R9, R16 ;  /* 0x0000001009093221 */ /* 0x004fe20000000000 */
[----:B------:R-:W-:-:S03]  /*0980*/  ISETP.NE.AND P3, PT, R14, RZ, PT ;  /* 0x000000ff0e00720c */ /* 0x000fc60003f65270 */
[----:B---3--:R-:W-:-:S04]  /*0990*/  @P1 FADD R9, R9, R18 ;  /* 0x0000001209091221 */ /* 0x008fc80000000000 */
[----:B----4-:R-:W-:-:S06]  /*09a0*/  @P2 FADD R9, R9, R22 ;  /* 0x0000001609092221 */ /* 0x010fcc0000000000 */
[----:B------:R-:W-:Y:S05]  /*09b0*/  @P3 BRA `(.L_x_2) ;  /* 0xfffffff800703947 */ /* 0x000fea000383ffff */
[----:B------:R-:W-:-:S07]  /*09c0*/  VIADD R13, R13, 0xfffffff9 ;  /* 0xfffffff90d0d7836 */ /* 0x000fce0000000000 */
.L_x_1:
[----:B------:R-:W-:-:S13]  /*09d0*/  ISETP.NE.AND P1, PT, R20, RZ, PT ;  /* 0x000000ff1400720c */ /* 0x000fda0003f25270 */
[----:B------:R-:W-:Y:S05]  /*09e0*/  @!P1 BRA `(.L_x_3) ;  /* 0x0000000400ac9947 */ /* 0x000fea0003800000 */
[----:B------:R-:W-:Y:S01]  /*09f0*/  ISETP.NE.AND P3, PT, R21, RZ, PT ;  /* 0x000000ff1500720c */ /* 0x000fe20003f65270 */
[----:B------:R-:W-:-:S12]  /*0a00*/  @!P4 BRA `(.L_x_4) ;  /* 0x0000000000c8c947 */ /* 0x000fd80003800000 */
[----:B------:R-:W0:Y:S01]  /*0a10*/  LDCU UR4, c[0x0][0x39c] ;  /* 0x00007380ff0477ac */ /* 0x000e220008000800 */
[----:B------:R-:W-:-:S04]  /*0a20*/  IMAD.IADD R16, R4, 0x1, R13 ;  /* 0x0000000104107824 */ /* 0x000fc800078e020d */
[C---:B------:R-:W-:Y:S01]  /*0a30*/  VIADD R14, R16.reuse, 0x1 ;  /* 0x00000001100e7836 */ /* 0x040fe20000000000 */
[----:B0-----:R-:W-:-:S04]  /*0a40*/  ISETP.GE.AND P1, PT, R16, UR4, PT ;  /* 0x0000000410007c0c */ /* 0x001fc8000bf26270 */
[----:B------:R-:W-:Y:S02]  /*0a50*/  ISETP.GE.AND P2, PT, R14, UR4, PT ;  /* 0x000000040e007c0c */ /* 0x000fe4000bf46270 */
[----:B------:R-:W-:Y:S02]  /*0a60*/  ISETP.GT.AND P1, PT, R16, -0x1, !P1 ;  /* 0xffffffff1000780c */ /* 0x000fe40004f24270 */
[----:B------:R-:W-:Y:S02]  /*0a70*/  ISETP.GT.AND P2, PT, R14, -0x1, !P2 ;  /* 0xffffffff0e00780c */ /* 0x000fe40005744270 */
[----:B------:R-:W-:Y:S02]  /*0a80*/  PLOP3.LUT P1, PT, P0, P1, PT, 0x80, 0x8 ;  /* 0x000000000008781c */ /* 0x000fe40000723070 */
[----:B------:R-:W-:-:S11]  /*0a90*/  PLOP3.LUT P2, PT, P0, P2, PT, 0x80, 0x8 ;  /* 0x000000000008781c */ /* 0x000fd60000745070 */
[----:B------:R-:W2:Y:S04]  /*0aa0*/  @P1 LDG.E R18, desc[UR6][R2.64] ;  /* 0x0000000602121981 */ /* 0x000ea8000c1e1900 */
[----:B------:R-:W3:Y:S01]  /*0ab0*/  @P2 LDG.E R22, desc[UR6][R2.64] ;  /* 0x0000000602162981 */ /* 0x000ee2000c1e1900 */
[C---:B------:R-:W-:Y:S02]  /*0ac0*/  VIADD R14, R16.reuse, 0x2 ;  /* 0x00000002100e7836 */ /* 0x040fe40000000000 */
[----:B------:R-:W-:Y:S02]  /*0ad0*/  VIADD R15, R16, 0x3 ;  /* 0x00000003100f7836 */ /* 0x000fe40000000000 */
[----:B--2---:R-:W-:Y:S01]  /*0ae0*/  @P1 FADD R9, R9, R18 ;  /* 0x0000001209091221 */ /* 0x004fe20000000000 */
[----:B------:R-:W-:-:S03]  /*0af0*/  ISETP.GE.AND P1, PT, R14, UR4, PT ;  /* 0x000000040e007c0c */ /* 0x000fc6000bf26270 */
[----:B---3--:R-:W-:Y:S01]  /*0b00*/  @P2 FADD R9, R9, R22 ;  /* 0x0000001609092221 */ /* 0x008fe20000000000 */
[C---:B------:R-:W-:Y:S02]  /*0b10*/  ISETP.GE.AND P2, PT, R15.reuse, UR4, PT ;  /* 0x000000040f007c0c */ /* 0x040fe4000bf46270 */
        /* <DEDUP_REMOVED lines=30> */
[----:B------:R-:W-:Y:S02]  /*0d00*/  VIADD R13, R13, 0x8 ;  /* 0x000000080d0d7836 */ /* 0x000fe40000000000 */
[----:B--2---:R-:W-:-:S04]  /*0d10*/  @P1 FADD R9, R9, R14 ;  /* 0x0000000e09091221 */ /* 0x004fc80000000000 */
[----:B---3--:R-:W-:-:S07]  /*0d20*/  @P2 FADD R9, R9, R16 ;  /* 0x0000001009092221 */ /* 0x008fce0000000000 */
.L_x_4:
[----:B------:R-:W-:Y:S05]  /*0d30*/  @!P3 BRA `(.L_x_3) ;  /* 0x0000000000d8b947 */ /* 0x000fea0003800000 */
[----:B------:R-:W-:Y:S01]  /*0d40*/  ISETP.NE.AND P3, PT, R11, RZ, PT ;  /* 0x000000ff0b00720c */ /* 0x000fe20003f65270 */
[----:B------:R-:W-:-:S12]  /*0d50*/  @!P5 BRA `(.L_x_5) ;  /* 0x000000000068d947 */ /* 0x000fd80003800000 */
[----:B------:R-:W0:Y:S01]  /*0d60*/  LDCU UR4, c[0x0][0x39c] ;  /* 0x00007380ff0477ac */ /* 0x000e220008000800 */
[----:B------:R-:W-:-:S04]  /*0d70*/  IMAD.IADD R15, R4, 0x1, R13 ;  /* 0x00000001040f7824 */ /* 0x000fc800078e020d */
[C---:B------:R-:W-:Y:S01]  /*0d80*/  VIADD R14, R15.reuse, 0x1 ;  /* 0x000000010f0e7836 */ /* 0x040fe20000000000 */
[----:B0-----:R-:W-:-:S04]  /*0d90*/  ISETP.GE.AND P1, PT, R15, UR4, PT ;  /* 0x000000040f007c0c */ /* 0x001fc8000bf26270 */
        /* <DEDUP_REMOVED lines=22> */
.L_x_5:
[----:B------:R-:W-:Y:S05]  /*0f00*/  @!P3 BRA `(.L_x_3) ;  /* 0x000000000064b947 */ /* 0x000fea0003800000 */
[----:B------:R-:W0:Y:S01]  /*0f10*/  LDCU UR4, c[0x0][0x39c] ;  /* 0x00007380ff0477ac */ /* 0x000e220008000800 */
[----:B------:R-:W-:Y:S01]  /*0f20*/  IMAD.IADD R13, R4, 0x1, R13 ;  /* 0x00000001040d7824 */ /* 0x000fe200078e020d */
[----:B------:R-:W-:Y:S01]  /*0f30*/  BSSY.RECONVERGENT B0, `(.L_x_6) ;  /* 0x0000008000007945 */ /* 0x000fe20003800200 */
[----:B------:R-:W-:-:S03]  /*0f40*/  ISETP.NE.AND P2, PT, R11, 0x1, PT ;  /* 0x000000010b00780c */ /* 0x000fc60003f45270 */
[----:B0-----:R-:W-:-:S04]  /*0f50*/  ISETP.GE.AND P1, PT, R13, UR4, PT ;  /* 0x000000040d007c0c */ /* 0x001fc8000bf26270 */
[----:B------:R-:W-:-:S04]  /*0f60*/  ISETP.GT.AND P1, PT, R13, -0x1, !P1 ;  /* 0xffffffff0d00780c */ /* 0x000fc80004f24270 */
[----:B------:R-:W-:-:S13]  /*0f70*/  PLOP3.LUT P1, PT, P0, P1, PT, 0x80, 0x8 ;  /* 0x000000000008781c */ /* 0x000fda0000723070 */
[----:B------:R-:W-:Y:S05]  /*0f80*/  @!P1 BRA `(.L_x_7) ;  /* 0x0000000000089947 */ /* 0x000fea0003800000 */
[----:B------:R-:W2:Y:S02]  /*0f90*/  LDG.E R14, desc[UR6][R2.64] ;  /* 0x00000006020e7981 */ /* 0x000ea4000c1e1900 */
[----:B--2---:R-:W-:-:S07]  /*0fa0*/  FADD R9, R9, R14 ;  /* 0x0000000e09097221 */ /* 0x004fce0000000000 */
.L_x_7:
[----:B------:R-:W-:Y:S05]  /*0fb0*/  BSYNC.RECONVERGENT B0 ;  /* 0x0000000000007941 */ /* 0x000fea0003800200 */
.L_x_6:
[----:B------:R-:W-:Y:S05]  /*0fc0*/  @!P2 BRA `(.L_x_3) ;  /* 0x000000000034a947 */ /* 0x000fea0003800000 */
[C---:B------:R-:W-:Y:S02]  /*0fd0*/  VIADD R14, R13.reuse, 0x1 ;  /* 0x000000010d0e7836 */ /* 0x040fe40000000000 */
[----:B------:R-:W-:-:S03]  /*0fe0*/  VIADD R13, R13, 0x2 ;  /* 0x000000020d0d7836 */ /* 0x000fc60000000000 */
[C---:B------:R-:W-:Y:S02]  /*0ff0*/  ISETP.GE.AND P1, PT, R14.reuse, UR4, PT ;  /* 0x000000040e007c0c */ /* 0x040fe4000bf26270 */
[C---:B------:R-:W-:Y:S02]  /*1000*/  ISETP.GE.AND P2, PT, R13.reuse, UR4, PT ;  /* 0x000000040d007c0c */ /* 0x040fe4000bf46270 */
[----:B------:R-:W-:Y:S02]  /*1010*/  ISETP.GT.AND P1, PT, R14, -0x1, !P1 ;  /* 0xffffffff0e00780c */ /* 0x000fe40004f24270 */
[----:B------:R-:W-:Y:S02]  /*1020*/  ISETP.GT.AND P2, PT, R13, -0x1, !P2 ;  /* 0xffffffff0d00780c */ /* 0x000fe40005744270 */
[----:B------:R-:W-:Y:S02]  /*1030*/  PLOP3.LUT P1, PT, P0, P1, PT, 0x80, 0x8 ;  /* 0x000000000008781c */ /* 0x000fe40000723070 */
[----:B------:R-:W-:-:S04]  /*1040*/  PLOP3.LUT P2, PT, P0, P2, PT, 0x80, 0x8 ;  /* 0x000000000008781c */ /* 0x000fc80000745070 */
[----:B------:R-:W-:-:S07]  /*1050*/  ISETP.EQ.OR P2, PT, R11, 0x2, !P2 ;  /* 0x000000020b00780c */ /* 0x000fce0005742670 */
[----:B------:R-:W2:Y:S06]  /*1060*/  @P1 LDG.E R14, desc[UR6][R2.64] ;  /* 0x00000006020e1981 */ /* 0x000eac000c1e1900 */
[----:B------:R-:W3:Y:S01]  /*1070*/  @!P2 LDG.E R16, desc[UR6][R2.64] ;  /* 0x000000060210a981 */ /* 0x000ee2000c1e1900 */
[----:B--2---:R-:W-:-:S04]  /*1080*/  @P1 FADD R9, R9, R14 ;  /* 0x0000000e09091221 */ /* 0x004fc80000000000 */
[----:B---3--:R-:W-:-:S07]  /*1090*/  @!P2 FADD R9, R9, R16 ;  /* 0x000000100909a221 */ /* 0x008fce0000000000 */
.L_x_3:
[----:B------:R-:W-:Y:S05]  /*10a0*/  @P6 BRA `(.L_x_8) ;  /* 0xfffffff000806947 */ /* 0x000fea000383ffff */
.L_x_0:
[----:B------:R-:W0:Y:S01]  /*10b0*/  LDCU UR4, c[0x0][0x3a0] ;  /* 0x00007400ff0477ac */ /* 0x000e220008000800 */
[----:B------:R-:W-:Y:S01]  /*10c0*/  BSSY.RECONVERGENT B0, `(.L_x_9) ;  /* 0x000000f000007945 */ /* 0x000fe20003800200 */
[----:B0-----:R-:W-:-:S06]  /*10d0*/  UIMAD UR4, UR4, UR4, URZ ;  /* 0x00000004040472a4 */ /* 0x001fcc000f8e02ff */
[----:B------:R-:W-:-:S04]  /*10e0*/  I2FP.F32.U32 R6, UR4 ;  /* 0x0000000400067c45 */ /* 0x000fc80008201000 */
[----:B------:R-:W0:Y:S08]  /*10f0*/  MUFU.RCP R3, R6 ;  /* 0x0000000600037308 */ /* 0x000e300000001000 */
[----:B------:R-:W1:Y:S01]  /*1100*/  FCHK P0, R9, R6 ;  /* 0x0000000609007302 */ /* 0x000e620000000000 */
[----:B0-----:R-:W-:-:S04]  /*1110*/  FFMA R0, -R6, R3, 1 ;  /* 0x3f80000006007423 */ /* 0x001fc80000000103 */
[----:B------:R-:W-:-:S04]  /*1120*/  FFMA R0, R3, R0, R3 ;  /* 0x0000000003007223 */ /* 0x000fc80000000003 */
[----:B------:R-:W-:-:S04]  /*1130*/  FFMA R3, R0, R9, RZ ;  /* 0x0000000900037223 */ /* 0x000fc800000000ff */
[----:B------:R-:W-:-:S04]  /*1140*/  FFMA R2, -R6, R3, R9 ;  /* 0x0000000306027223 */ /* 0x000fc80000000109 */
[----:B------:R-:W-:Y:S01]  /*1150*/  FFMA R7, R0, R2, R3 ;  /* 0x0000000200077223 */ /* 0x000fe20000000003 */
[----:B-1----:R-:W-:Y:S06]  /*1160*/  @!P0 BRA `(.L_x_10) ;  /* 0x0000000000108947 */ /* 0x002fec0003800000 */
[----:B------:R-:W-:Y:S01]  /*1170*/  IMAD.MOV.U32 R3, RZ, RZ, R9 ;  /* 0x000000ffff037224 */ /* 0x000fe200078e0009 */
[----:B------:R-:W-:-:S07]  /*1180*/  MOV R2, 0x11a0 ;  /* 0x000011a000027802 */ /* 0x000fce0000000f00 */
[----:B------:R-:W-:Y:S05]  /*1190*/  CALL.REL.NOINC `($__internal_0_$__cuda_sm3x_div_rn_noftz_f32_slowpath) ;  /* 0x00000000002c7944 */ /* 0x000fea0003c00000 */
[----:B------:R-:W-:-:S07]  /*11a0*/  IMAD.MOV.U32 R7, RZ, RZ, R0 ;  /* 0x000000ffff077224 */ /* 0x000fce00078e0000 */
.L_x_10:
[----:B------:R-:W-:Y:S05]  /*11b0*/  BSYNC.RECONVERGENT B0 ;  /* 0x0000000000007941 */ /* 0x000fea0003800200 */
.L_x_9:
[----:B------:R-:W0:Y:S01]  /*11c0*/  S2R R9, SR_TID.Z ;  /* 0x0000000000097919 */ /* 0x000e220000002300 */
[----:B------:R-:W1:Y:S01]  /*11d0*/  LDCU UR4, c[0x0][0x39c] ;  /* 0x00007380ff0477ac */ /* 0x000e620008000800 */
[----:B------:R-:W2:Y:S01]  /*11e0*/  LDC.64 R2, c[0x0][0x388] ;  /* 0x0000e200ff027b82 */ /* 0x000ea20000000a00 */
[----:B------:R-:W0:Y:S01]  /*11f0*/  LDCU UR5, c[0x0][0x394] ;  /* 0x00007280ff0577ac */ /* 0x000e220008000800 */
[----:B-1----:R-:W-:-:S04]  /*1200*/  IMAD R4, R5, UR4, R4 ;  /* 0x0000000405047c24 */ /* 0x002fc8000f8e0204 */
[----:B0-----:R-:W-:-:S04]  /*1210*/  IMAD R9, R4, UR5, R9 ;  /* 0x0000000504097c24 */ /* 0x001fc8000f8e0209 */
[----:B--2---:R-:W-:-:S05]  /*1220*/  IMAD.WIDE.U32 R2, R9, 0x4, R2 ;  /* 0x0000000409027825 */ /* 0x004fca00078e0002 */
[----:B------:R-:W-:Y:S01]  /*1230*/  STG.E desc[UR6][R2.64], R7 ;  /* 0x0000000702007986 */ /* 0x000fe2000c101906 */
[----:B------:R-:W-:Y:S05]  /*1240*/  EXIT ;  /* 0x000000000000794d */ /* 0x000fea0003800000 */
        .weak           $__internal_0_$__cuda_sm3x_div_rn_noftz_f32_slowpath
        .type           $__internal_0_$__cuda_sm3x_div_rn_noftz_f32_slowpath,@function
        .size           $__internal_0_$__cuda_sm3x_div_rn_noftz_f32_slowpath,(.L_x_23 - $__internal_0_$__cuda_sm3x_div_rn_noftz_f32_slowpath)
$__internal_0_$__cuda_sm3x_div_rn_noftz_f32_slowpath:
[----:B------:R-:W-:Y:S01]  /*1250*/  SHF.R.U32.HI R7, RZ, 0x17, R6 ;  /* 0x00000017ff077819 */ /* 0x000fe20000011606 */
[----:B------:R-:W-:Y:S01]  /*1260*/  BSSY.RECONVERGENT B1, `(.L_x_11) ;  /* 0x0000063000017945 */ /* 0x000fe20003800200 */
[----:B------:R-:W-:Y:S02]  /*1270*/  SHF.R.U32.HI R0, RZ, 0x17, R3 ;  /* 0x00000017ff007819 */ /* 0x000fe40000011603 */
[----:B------:R-:W-:Y:S02]  /*1280*/  LOP3.LUT R7, R7, 0xff, RZ, 0xc0, !PT ;  /* 0x000000ff07077812 */ /* 0x000fe400078ec0ff */
[----:B------:R-:W-:-:S03]  /*1290*/  LOP3.LUT R12, R0, 0xff, RZ, 0xc0, !PT ;  /* 0x000000ff000c7812 */ /* 0x000fc600078ec0ff */
[----:B------:R-:W-:Y:S02]  /*12a0*/  VIADD R9, R7, 0xffffffff ;  /* 0xffffffff07097836 */ /* 0x000fe40000000000 */
[----:B------:R-:W-:-:S03]  /*12b0*/  VIADD R10, R12, 0xffffffff ;  /* 0xffffffff0c0a7836 */ /* 0x000fc60000000000 */
[----:B------:R-:W-:-:S04]  /*12c0*/  ISETP.GT.U32.AND P0, PT, R9, 0xfd, PT ;  /* 0x000000fd0900780c */ /* 0x000fc80003f04070 */
[----:B------:R-:W-:-:S13]  /*12d0*/  ISETP.GT.U32.OR P0, PT, R10, 0xfd, P0 ;  /* 0x000000fd0a00780c */ /* 0x000fda0000704470 */
[----:B------:R-:W-:Y:S01]  /*12e0*/  @!P0 IMAD.MOV.U32 R8, RZ, RZ, RZ ;  /* 0x000000ffff088224 */ /* 0x000fe200078e00ff */
[----:B------:R-:W-:Y:S06]  /*12f0*/  @!P0 BRA `(.L_x_12) ;  /* 0x0000000000608947 */ /* 0x000fec0003800000 */
[----:B------:R-:W-:Y:S01]  /*1300*/  FSETP.GTU.FTZ.AND P0, PT, |R3|, +INF , PT ;  /* 0x7f8000000300780b */ /* 0x000fe20003f1c200 */
[----:B------:R-:W-:Y:S01]  /*1310*/  IMAD.MOV.U32 R0, RZ, RZ, R6 ;  /* 0x000000ffff007224 */ /* 0x000fe200078e0006 */
[----:B------:R-:W-:-:S04]  /*1320*/  FSETP.GTU.FTZ.AND P1, PT, |R6|, +INF , PT ;  /* 0x7f8000000600780b */ /* 0x000fc80003f3c200 */
[----:B------:R-:W-:-:S13]  /*1330*/  PLOP3.LUT P0, PT, P0, P1, PT, 0xf8, 0x8f ;  /* 0x00000000008f781c */ /* 0x000fda0000703f70 */
[----:B------:R-:W-:Y:S05]  /*1340*/  @P0 BRA `(.L_x_13) ;  /* 0x00000004004c0947 */ /* 0x000fea0003800000 */
[----:B------:R-:W-:-:S13]  /*1350*/  LOP3.LUT P0, RZ, R6, 0x7fffffff, R3, 0xc8, !PT ;  /* 0x7fffffff06ff7812 */ /* 0x000fda000780c803 */
[----:B------:R-:W-:Y:S05]  /*1360*/  @!P0 BRA `(.L_x_14) ;  /* 0x00000004003c8947 */ /* 0x000fea0003800000 */
[C---:B------:R-:W-:Y:S02]  /*1370*/  FSETP.NEU.FTZ.AND P1, PT, |R3|.reuse, +INF , PT ;  /* 0x7f8000000300780b */ /* 0x040fe40003f3d200 */
[----:B------:R-:W-:Y:S02]  /*1380*/  FSETP.NEU.FTZ.AND P0, PT, |R0|, +INF , PT ;  /* 0x7f8000000000780b */ /* 0x000fe40003f1d200 */
[----:B------:R-:W-:-:S11]  /*1390*/  FSETP.NEU.FTZ.AND P2, PT, |R3|, +INF , PT ;  /* 0x7f8000000300780b */ /* 0x000fd60003f5d200 */
[----:B------:R-:W-:Y:S05]  /*13a0*/  @!P0 BRA !P1, `(.L_x_14) ;  /* 0x00000004002c8947 */ /* 0x000fea0004800000 */
[----:B------:R-:W-:-:S04]  /*13b0*/  LOP3.LUT P1, RZ, R3, 0x7fffffff, RZ, 0xc0, !PT ;  /* 0x7fffffff03ff7812 */ /* 0x000fc8000782c0ff */
[----:B------:R-:W-:-:S13]  /*13c0*/  PLOP3.LUT P0, PT, P0, P1, PT, 0x2f, 0xf2 ;  /* 0x0000000000f2781c */ /* 0x000fda0000702577 */
[----:B------:R-:W-:Y:S05]  /*13d0*/  @P0 BRA `(.L_x_15) ;  /* 0x0000000400180947 */ /* 0x000fea0003800000 */
[----:B------:R-:W-:-:S04]  /*13e0*/  LOP3.LUT P0, RZ, R6, 0x7fffffff, RZ, 0xc0, !PT ;  /* 0x7fffffff06ff7812 */ /* 0x000fc8000780c0ff */
[----:B------:R-:W-:-:S13]  /*13f0*/  PLOP3.LUT P0, PT, P2, P0, PT, 0x2f, 0xf2 ;  /* 0x0000000000f2781c */ /* 0x000fda0001700577 */
[----:B------:R-:W-:Y:S05]  /*1400*/  @P0 BRA `(.L_x_16) ;  /* 0x0000000400000947 */ /* 0x000fea0003800000 */
[----:B------:R-:W-:Y:S02]  /*1410*/  ISETP.GE.AND P0, PT, R10, RZ, PT ;  /* 0x000000ff0a00720c */ /* 0x000fe40003f06270 */
[----:B------:R-:W-:-:S11]  /*1420*/  ISETP.GE.AND P1, PT, R9, RZ, PT ;  /* 0x000000ff0900720c */ /* 0x000fd60003f26270 */
[----:B------:R-:W-:Y:S02]  /*1430*/  @P0 IMAD.MOV.U32 R8, RZ, RZ, RZ ;  /* 0x000000ffff080224 */ /* 0x000fe400078e00ff */
[----:B------:R-:W-:Y:S01]  /*1440*/  @!P0 FFMA R3, R3, 1.84467440737095516160e+19, RZ ;  /* 0x5f80000003038823 */ /* 0x000fe200000000ff */
[----:B------:R-:W-:Y:S02]  /*1450*/  @!P0 IMAD.MOV.U32 R8, RZ, RZ, -0x40 ;  /* 0xffffffc0ff088424 */ /* 0x000fe400078e00ff */
[----:B------:R-:W-:Y:S02]  /*1460*/  @!P1 FFMA R6, R0, 1.84467440737095516160e+19, RZ ;  /* 0x5f80000000069823 */ /* 0x000fe400000000ff */
[----:B------:R-:W-:-:S07]  /*1470*/  @!P1 VIADD R8, R8, 0x40 ;  /* 0x0000004008089836 */ /* 0x000fce0000000000 */
.L_x_12:
[----:B------:R-:W-:Y:S01]  /*1480*/  LEA R9, R7, 0xc0800000, 0x17 ;  /* 0xc080000007097811 */ /* 0x000fe200078eb8ff */
[----:B------:R-:W-:Y:S04]  /*1490*/  BSSY.RECONVERGENT B2, `(.L_x_17) ;  /* 0x0000036000027945 */ /* 0x000fe80003800200 */
[----:B------:R-:W-:Y:S02]  /*14a0*/  IMAD.IADD R9, R6, 0x1, -R9 ;  /* 0x0000000106097824 */ /* 0x000fe400078e0a09 */
[----:B------:R-:W-:Y:S02]  /*14b0*/  VIADD R6, R12, 0xffffff81 ;  /* 0xffffff810c067836 */ /* 0x000fe40000000000 */
[----:B------:R-:W0:Y:S01]  /*14c0*/  MUFU.RCP R10, R9 ;  /* 0x00000009000a7308 */ /* 0x000e220000001000 */
[----:B------:R-:W-:Y:S01]  /*14d0*/  FADD.FTZ R11, -R9, -RZ ;  /* 0x800000ff090b7221 */ /* 0x000fe20000010100 */
[C---:B------:R-:W-:Y:S01]  /*14e0*/  IMAD R0, R6.reuse, -0x800000, R3 ;  /* 0xff80000006007824 */ /* 0x040fe200078e0203 */
[----:B------:R-:W-:-:S05]  /*14f0*/  IADD3 R7, PT, PT, R6, 0x7f, -R7 ;  /* 0x0000007f06077810 */ /* 0x000fca0007ffe807 */
[----:B------:R-:W-:Y:S02]  /*1500*/  IMAD.IADD R7, R7, 0x1, R8 ;  /* 0x0000000107077824 */ /* 0x000fe400078e0208 */
[----:B0-----:R-:W-:-:S04]  /*1510*/  FFMA R13, R10, R11, 1 ;  /* 0x3f8000000a0d7423 */ /* 0x001fc8000000000b */
[----:B------:R-:W-:-:S04]  /*1520*/  FFMA R12, R10, R13, R10 ;  /* 0x0000000d0a0c7223 */ /* 0x000fc8000000000a */
[----:B------:R-:W-:-:S04]  /*1530*/  FFMA R3, R0, R12, RZ ;  /* 0x0000000c00037223 */ /* 0x000fc800000000ff */
[----:B------:R-:W-:-:S04]  /*1540*/  FFMA R10, R11, R3, R0 ;  /* 0x000000030b0a7223 */ /* 0x000fc80000000000 */
[----:B------:R-:W-:-:S04]  /*1550*/  FFMA R13, R12, R10, R3 ;  /* 0x0000000a0c0d7223 */ /* 0x000fc80000000003 */
[----:B------:R-:W-:-:S04]  /*1560*/  FFMA R10, R11, R13, R0 ;  /* 0x0000000d0b0a7223 */ /* 0x000fc80000000000 */
[----:B------:R-:W-:-:S05]  /*1570*/  FFMA R0, R12, R10, R13 ;  /* 0x0000000a0c007223 */ /* 0x000fca000000000d */
[----:B------:R-:W-:-:S04]  /*1580*/  SHF.R.U32.HI R3, RZ, 0x17, R0 ;  /* 0x00000017ff037819 */ /* 0x000fc80000011600 */
[----:B------:R-:W-:-:S05]  /*1590*/  LOP3.LUT R3, R3, 0xff, RZ, 0xc0, !PT ;  /* 0x000000ff03037812 */ /* 0x000fca00078ec0ff */
[----:B------:R-:W-:-:S04]  /*15a0*/  IMAD.IADD R9, R3, 0x1, R7 ;  /* 0x0000000103097824 */ /* 0x000fc800078e0207 */
[----:B------:R-:W-:-:S05]  /*15b0*/  VIADD R3, R9, 0xffffffff ;  /* 0xffffffff09037836 */ /* 0x000fca0000000000 */
[----:B------:R-:W-:-:S13]  /*15c0*/  ISETP.GE.U32.AND P0, PT, R3, 0xfe, PT ;  /* 0x000000fe0300780c */ /* 0x000fda0003f06070 */
[----:B------:R-:W-:Y:S05]  /*15d0*/  @!P0 BRA `(.L_x_18) ;  /* 0x0000000000808947 */ /* 0x000fea0003800000 */
[----:B------:R-:W-:-:S13]  /*15e0*/  ISETP.GT.AND P0, PT, R9, 0xfe, PT ;  /* 0x000000fe0900780c */ /* 0x000fda0003f04270 */
[----:B------:R-:W-:Y:S05]  /*15f0*/  @P0 BRA `(.L_x_19) ;  /* 0x00000000006c0947 */ /* 0x000fea0003800000 */
[----:B------:R-:W-:-:S13]  /*1600*/  ISETP.GE.AND P0, PT, R9, 0x1, PT ;  /* 0x000000010900780c */ /* 0x000fda0003f06270 */
[----:B------:R-:W-:Y:S05]  /*1610*/  @P0 BRA `(.L_x_20) ;  /* 0x0000000000740947 */ /* 0x000fea0003800000 */
[----:B------:R-:W-:Y:S02]  /*1620*/  ISETP.GE.AND P0, PT, R9, -0x18, PT ;  /* 0xffffffe80900780c */ /* 0x000fe40003f06270 */
[----:B------:R-:W-:-:S11]  /*1630*/  LOP3.LUT R0, R0, 0x80000000, RZ, 0xc0, !PT ;  /* 0x8000000000007812 */ /* 0x000fd600078ec0ff */
[----:B------:R-:W-:Y:S05]  /*1640*/  @!P0 BRA `(.L_x_20) ;  /* 0x0000000000688947 */ /* 0x000fea0003800000 */
[CCC-:B------:R-:W-:Y:S01]  /*1650*/  FFMA.RZ R3, R12.reuse, R10.reuse, R13.reuse ;  /* 0x0000000a0c037223 */ /* 0x1c0fe2000000c00d */
[C---:B------:R-:W-:Y:S02]  /*1660*/  VIADD R8, R9.reuse, 0x20 ;  /* 0x0000002009087836 */ /* 0x040fe40000000000 */
[CCC-:B------:R-:W-:Y:S01]  /*1670*/  FFMA.RM R6, R12.reuse, R10.reuse, R13.reuse ;  /* 0x0000000a0c067223 */ /* 0x1c0fe2000000400d */
[----:B------:R-:W-:Y:S02]  /*1680*/  ISETP.NE.AND P2, PT, R9, RZ, PT ;  /* 0x000000ff0900720c */ /* 0x000fe40003f45270 */
[----:B------:R-:W-:Y:S01]  /*1690*/  LOP3.LUT R7, R3, 0x7fffff, RZ, 0xc0, !PT ;  /* 0x007fffff03077812 */ /* 0x000fe200078ec0ff */
[----:B------:R-:W-:Y:S01]  /*16a0*/  FFMA.RP R3, R12, R10, R13 ;  /* 0x0000000a0c037223 */ /* 0x000fe2000000800d */
[----:B------:R-:W-:Y:S01]  /*16b0*/  ISETP.NE.AND P1, PT, R9, RZ, PT ;  /* 0x000000ff0900720c */ /* 0x000fe20003f25270 */
[----:B------:R-:W-:Y:S01]  /*16c0*/  IMAD.MOV R9, RZ, RZ, -R9 ;  /* 0x000000ffff097224 */ /* 0x000fe200078e0a09 */
[----:B------:R-:W-:-:S02]  /*16d0*/  LOP3.LUT R7, R7, 0x800000, RZ, 0xfc, !PT ;  /* 0x0080000007077812 */ /* 0x000fc400078efcff */
[----:B------:R-:W-:Y:S02]  /*16e0*/  FSETP.NEU.FTZ.AND P0, PT, R3, R6, PT ;  /* 0x000000060300720b */ /* 0x000fe40003f1d000 */
[----:B------:R-:W-:Y:S02]  /*16f0*/  SHF.L.U32 R8, R7, R8, RZ ;  /* 0x0000000807087219 */ /* 0x000fe400000006ff */
[----:B------:R-:W-:Y:S02]  /*1700*/  SEL R6, R9, RZ, P2 ;  /* 0x000000ff09067207 */ /* 0x000fe40001000000 */
[----:B------:R-:W-:Y:S02]  /*1710*/  ISETP.NE.AND P1, PT, R8, RZ, P1 ;  /* 0x000000ff0800720c */ /* 0x000fe40000f25270 */
[----:B------:R-:W-:Y:S02]  /*1720*/  SHF.R.U32.HI R6, RZ, R6, R7 ;  /* 0x00000006ff067219 */ /* 0x000fe40000011607 */
[----:B------:R-:W-:-:S02]  /*1730*/  PLOP3.LUT P0, PT, P0, P1, PT, 0xf8, 0x8f ;  /* 0x00000000008f781c */ /* 0x000fc40000703f70 */
[----:B------:R-:W-:Y:S02]  /*1740*/  SHF.R.U32.HI R8, RZ, 0x1, R6 ;  /* 0x00000001ff087819 */ /* 0x000fe40000011606 */
[----:B------:R-:W-:-:S04]  /*1750*/  SEL R3, RZ, 0x1, !P0 ;  /* 0x00000001ff037807 */ /* 0x000fc80004000000 */
[----:B------:R-:W-:-:S04]  /*1760*/  LOP3.LUT R3, R3, 0x1, R8, 0xf8, !PT ;  /* 0x0000000103037812 */ /* 0x000fc800078ef808 */
[----:B------:R-:W-:-:S05]  /*1770*/  LOP3.LUT R3, R3, R6, RZ, 0xc0, !PT ;  /* 0x0000000603037212 */ /* 0x000fca00078ec0ff */
[----:B------:R-:W-:-:S05]  /*1780*/  IMAD.IADD R3, R8, 0x1, R3 ;  /* 0x0000000108037824 */ /* 0x000fca00078e0203 */
[----:B------:R-:W-:Y:S01]  /*1790*/  LOP3.LUT R0, R3, R0, RZ, 0xfc, !PT ;  /* 0x0000000003007212 */ /* 0x000fe200078efcff */
[----:B------:R-:W-:Y:S06]  /*17a0*/  BRA `(.L_x_20) ;  /* 0x0000000000107947 */ /* 0x000fec0003800000 */
.L_x_19:
[----:B------:R-:W-:-:S04]  /*17b0*/  LOP3.LUT R0, R0, 0x80000000, RZ, 0xc0, !PT ;  /* 0x8000000000007812 */ /* 0x000fc800078ec0ff */
[----:B------:R-:W-:Y:S01]  /*17c0*/  LOP3.LUT R0, R0, 0x7f800000, RZ, 0xfc, !PT ;  /* 0x7f80000000007812 */ /* 0x000fe200078efcff */
[----:B------:R-:W-:Y:S06]  /*17d0*/  BRA `(.L_x_20) ;  /* 0x0000000000047947 */ /* 0x000fec0003800000 */
.L_x_18:
[----:B------:R-:W-:-:S07]  /*17e0*/  IMAD R0, R7, 0x800000, R0 ;  /* 0x0080000007007824 */ /* 0x000fce00078e0200 */
.L_x_20:
[----:B------:R-:W-:Y:S05]  /*17f0*/  BSYNC.RECONVERGENT B2 ;  /* 0x0000000000027941 */ /* 0x000fea0003800200 */
.L_x_17:
[----:B------:R-:W-:Y:S05]  /*1800*/  BRA `(.L_x_21) ;  /* 0x0000000000207947 */ /* 0x000fea0003800000 */
.L_x_16:
[----:B------:R-:W-:-:S04]  /*1810*/  LOP3.LUT R0, R6, 0x80000000, R3, 0x48, !PT ;  /* 0x8000000006007812 */ /* 0x000fc800078e4803 */
[----:B------:R-:W-:Y:S01]  /*1820*/  LOP3.LUT R0, R0, 0x7f800000, RZ, 0xfc, !PT ;  /* 0x7f80000000007812 */ /* 0x000fe200078efcff */
[----:B------:R-:W-:Y:S06]  /*1830*/  BRA `(.L_x_21) ;  /* 0x0000000000147947 */ /* 0x000fec0003800000 */
.L_x_15:
[----:B------:R-:W-:Y:S01]  /*1840*/  LOP3.LUT R0, R6, 0x80000000, R3, 0x48, !PT ;  /* 0x8000000006007812 */ /* 0x000fe200078e4803 */
[----:B------:R-:W-:Y:S06]  /*1850*/  BRA `(.L_x_21) ;  /* 0x00000000000c7947 */ /* 0x000fec0003800000 */
.L_x_14:
[----:B------:R-:W0:Y:S01]  /*1860*/  MUFU.RSQ R0, -QNAN ;  /* 0xffc0000000007908 */ /* 0x000e220000001400 */
[----:B------:R-:W-:Y:S05]  /*1870*/  BRA `(.L_x_21) ;  /* 0x0000000000047947 */ /* 0x000fea0003800000 */
.L_x_13:
[----:B------:R-:W-:-:S07]  /*1880*/  FADD.FTZ R0, R3, R0 ;  /* 0x0000000003007221 */ /* 0x000fce0000010000 */
.L_x_21:
[----:B------:R-:W-:Y:S05]  /*1890*/  BSYNC.RECONVERGENT B1 ;  /* 0x0000000000017941 */ /* 0x000fea0003800200 */
.L_x_11:
[----:B------:R-:W-:-:S04]  /*18a0*/  IMAD.MOV.U32 R3, RZ, RZ, 0x0 ;  /* 0x00000000ff037424 */ /* 0x000fc800078e00ff */
[----:B0-----:R-:W-:Y:S05]  /*18b0*/  RET.REL.NODEC R2 `(_Z17box_filter_kernelPKfPfiiiii) ;  /* 0xffffffe402d07950 */ /* 0x001fea0003c3ffff */
.L_x_22:
[----:B------:R-:W-:-:S00]  /*18c0*/  BRA `(.L_x_22) ;  /* 0xfffffffc00fc7947 */ /* 0x000fc0000383ffff */
[----:B------:R-:W-:-:S00]  /*18d0*/  NOP ;  /* 0x0000000000007918 */ /* 0x000fc00000000000 */
        /* <DEDUP_REMOVED lines=10> */
.L_x_23:


//--------------------- .nv.shared.reserved.0     --------------------------
	.section	.nv.shared.reserved.0,"aw",@nobits
	.weak		__nv_reservedSMEM_offset_0_alias
	.size		__nv_reservedSMEM_offset_0_alias, 0, 64
	.other		__nv_reservedSMEM_offset_0_alias,@"STO_CUDA_RESERVED_SHARED STV_DEFAULT"
__nv_reservedSMEM_offset_0_alias:
	.zero		0
	.zero		64


//--------------------- .nv.constant0._Z17box_filter_kernelPKfPfiiiii --------------------------
	.section	.nv.constant0._Z17box_filter_kernelPKfPfiiiii,"a",@progbits
	.sectionflags	@""
	.align	4
.nv.constant0._Z17box_filter_kernelPKfPfiiiii:
	.zero		932


//--------------------- SYMBOLS --------------------------

	.type		.nv.reservedSmem.offset0,@object
	.size		.nv.reservedSmem.offset0,0x4
